//
// Generated by NVIDIA NVVM Compiler
//
// Compiler Build ID: CL-36424714
// Cuda compilation tools, release 13.0, V13.0.88
// Based on NVVM 20.0.0
//

.version 9.0
.target sm_100
.address_size 64

	// .globl	_Z9histogramPhPji

.visible .entry _Z9histogramPhPji(
	.param .u64 .ptr .align 1 _Z9histogramPhPji_param_0,
	.param .u64 .ptr .align 1 _Z9histogramPhPji_param_1,
	.param .u32 _Z9histogramPhPji_param_2
)
{


	ret;

}


// ===== COMPILED SASS (sm_100) =====

	.target	sm_100

	.elftype	@"ET_EXEC"


//--------------------- .note.nv.tkinfo           --------------------------
	.section	.note.nv.tkinfo,"",@"SHT_NOTE"
	.sectionflags	@"SHF_NOTE_NV_TKINFO"
	.tkinfo
        /*0018*/ 	.word	0x00000002
        /*0030*/ 	.string	""
        /*0030*/ 	.string	"ptxas"
        /*0030*/ 	.string	"Cuda compilation tools, release 13.0, V13.0.88"
        /*0030*/ 	.string	"Build cuda_13.0.r13.0/compiler.36424714_0"
        /*0030*/ 	.string	"-arch sm_100 -m 64 "



//--------------------- .note.nv.cuinfo           --------------------------
	.section	.note.nv.cuinfo,"",@"SHT_NOTE"
	.sectionflags	@"SHF_NOTE_NV_CUINFO"
        /*0018*/ 	.short	0x0002
        /*001a*/ 	.short	0x0064
        /*001c*/ 	.short	0x0082
	.zero		2


//--------------------- .nv.info                  --------------------------
	.section	.nv.info,"",@"SHT_CUDA_INFO"
	.align	4


	//----- nvinfo : EIATTR_REGCOUNT
	.align		4
        /*0000*/ 	.byte	0x04, 0x2f
        /*0002*/ 	.short	(.L_1 - .L_0)
	.align		4
.L_0:
        /*0004*/ 	.word	index@(_Z9histogramPhPji)
        /*0008*/ 	.word	0x00000004


	//----- nvinfo : EIATTR_FRAME_SIZE
	.align		4
.L_1:
        /*000c*/ 	.byte	0x04, 0x11
        /*000e*/ 	.short	(.L_3 - .L_2)
	.align		4
.L_2:
        /*0010*/ 	.word	index@(_Z9histogramPhPji)
        /*0014*/ 	.word	0x00000000


	//----- nvinfo : EIATTR_MIN_STACK_SIZE
	.align		4
.L_3:
        /*0018*/ 	.byte	0x04, 0x12
        /*001a*/ 	.short	(.L_5 - .L_4)
	.align		4
.L_4:
        /*001c*/ 	.word	index@(_Z9histogramPhPji)
        /*0020*/ 	.word	0x00000000
.L_5:


//--------------------- .nv.compat                --------------------------
	.section	.nv.compat,"",@"SHT_CUDA_COMPAT_INFO"
	.align	4
        /*0000*/ 	.byte	0x02, 0x09, 0x00, 0x00, 0x02, 0x02, 0x01, 0x00, 0x02, 0x05, 0x05, 0x00, 0x03, 0x07, 0x01, 0x01
        /*0010*/ 	.byte	0x02, 0x03, 0x00, 0x00, 0x02, 0x06, 0x01, 0x00, 0x04, 0x0b, 0x08, 0x00, 0x09, 0x00, 0x00, 0x00
        /*0020*/ 	.byte	0x00, 0x00, 0x00, 0x00


//--------------------- .nv.info._Z9histogramPhPji --------------------------
	.section	.nv.info._Z9histogramPhPji,"",@"SHT_CUDA_INFO"
	.sectionflags	@""
	.align	4


	//----- nvinfo : EIATTR_CUDA_API_VERSION
	.align		4
        /*0000*/ 	.byte	0x04, 0x37
        /*0002*/ 	.short	(.L_7 - .L_6)
.L_6:
        /*0004*/ 	.word	0x00000082


	//----- nvinfo : EIATTR_KPARAM_INFO
	.align		4
.L_7:
        /*0008*/ 	.byte	0x04, 0x17
        /*000a*/ 	.short	(.L_9 - .L_8)
.L_8:
        /*000c*/ 	.word	0x00000000
        /*0010*/ 	.short	0x0002
        /*0012*/ 	.short	0x0010
        /*0014*/ 	.byte	0x00, 0xf0, 0x11, 0x00


	//----- nvinfo : EIATTR_KPARAM_INFO
	.align		4
.L_9:
        /*0018*/ 	.byte	0x04, 0x17
        /*001a*/ 	.short	(.L_11 - .L_10)
.L_10:
        /*001c*/ 	.word	0x00000000
        /*0020*/ 	.short	0x0001
        /*0022*/ 	.short	0x0008
        /*0024*/ 	.byte	0x00, 0xf5, 0x21, 0x00


	//----- nvinfo : EIATTR_KPARAM_INFO
	.align		4
.L_11:
        /*0028*/ 	.byte	0x04, 0x17
        /*002a*/ 	.short	(.L_13 - .L_12)
.L_12:
        /*002c*/ 	.word	0x00000000
        /*0030*/ 	.short	0x0000
        /*0032*/ 	.short	0x0000
        /*0034*/ 	.byte	0x00, 0xf5, 0x21, 0x00


	//----- nvinfo : EIATTR_SPARSE_MMA_MASK
	.align		4
.L_13:
        /*0038*/ 	.byte	0x03, 0x50
        /*003a*/ 	.short	0x0000


	//----- nvinfo : EIATTR_MAXREG_COUNT
	.align		4
        /*003c*/ 	.byte	0x03, 0x1b
        /*003e*/ 	.short	0x00ff


	//----- nvinfo : EIATTR_MERCURY_ISA_VERSION
	.align		4
        /*0040*/ 	.byte	0x03, 0x5f
        /*0042*/ 	.short	0x0101


	//----- nvinfo : EIATTR_VRC_CTA_INIT_COUNT
	.align		4
        /*0044*/ 	.byte	0x02, 0x4a
	.zero		1
	.zero		1


	//----- nvinfo : EIATTR_EXIT_INSTR_OFFSETS
	.align		4
        /*0048*/ 	.byte	0x04, 0x1c
        /*004a*/ 	.short	(.L_15 - .L_14)


	//   ....[0]....
.L_14:
        /*004c*/ 	.word	0x00000010


	//----- nvinfo : EIATTR_CBANK_PARAM_SIZE
	.align		4
.L_15:
        /*0050*/ 	.byte	0x03, 0x19
        /*0052*/ 	.short	0x0014


	//----- nvinfo : EIATTR_PARAM_CBANK
	.align		4
        /*0054*/ 	.byte	0x04, 0x0a
        /*0056*/ 	.short	(.L_17 - .L_16)
	.align		4
.L_16:
        /*0058*/ 	.word	index@(.nv.constant0._Z9histogramPhPji)
        /*005c*/ 	.short	0x0380
        /*005e*/ 	.short	0x0014


	//----- nvinfo : EIATTR_SW_WAR
	.align		4
.L_17:
        /*0060*/ 	.byte	0x04, 0x36
        /*0062*/ 	.short	(.L_19 - .L_18)
.L_18:
        /*0064*/ 	.word	0x00000008
.L_19:


//--------------------- .nv.callgraph             --------------------------
	.section	.nv.callgraph,"",@"SHT_CUDA_CALLGRAPH"
	.align	4
	.sectionentsize	8
	.align		4
        /*0000*/ 	.word	0x00000000
	.align		4
        /*0004*/ 	.word	0xffffffff
	.align		4
        /*0008*/ 	.word	0x00000000
	.align		4
        /*000c*/ 	.word	0xfffffffe
	.align		4
        /*0010*/ 	.word	0x00000000
	.align		4
        /*0014*/ 	.word	0xfffffffd
	.align		4
        /*0018*/ 	.word	0x00000000
	.align		4
        /*001c*/ 	.word	0xfffffffc


//--------------------- .text._Z9histogramPhPji   --------------------------
	.section	.text._Z9histogramPhPji,"ax",@progbits
	.align	128
        .global         _Z9histogramPhPji
        .type           _Z9histogramPhPji,@function
        .size           _Z9histogramPhPji,(.L_x_1 - _Z9histogramPhPji)
        .other          _Z9histogramPhPji,@"STO_CUDA_ENTRY STV_DEFAULT"
_Z9histogramPhPji:
.text._Z9histogramPhPji:
[----:B------:R-:W-:Y:S01]  /*0000*/  LDC R1, c[0x0][0x37c] ;  /* 0x0000df00ff017b82 */ /* 0x000fe20000000800 */
[----:B------:R-:W-:Y:S05]  /*0010*/  EXIT ;  /* 0x000000000000794d */ /* 0x000fea0003800000 */
.L_x_0:
[----:B------:R-:W-:-:S00]  /*0020*/  BRA `(.L_x_0) ;  /* 0xfffffffc00fc7947 */ /* 0x000fc0000383ffff */
[----:B------:R-:W-:-:S00]  /*0030*/  NOP ;  /* 0x0000000000007918 */ /* 0x000fc00000000000 */
        /* <DEDUP_REMOVED lines=12> */
.L_x_1:


//--------------------- .nv.shared.reserved.0     --------------------------
	.section	.nv.shared.reserved.0,"aw",@nobits
	.weak		__nv_reservedSMEM_offset_0_alias
	.size		__nv_reservedSMEM_offset_0_alias, 0, 64
	.other		__nv_reservedSMEM_offset_0_alias,@"STO_CUDA_RESERVED_SHARED STV_DEFAULT"
__nv_reservedSMEM_offset_0_alias:
	.zero		0
	.zero		64


//--------------------- .nv.constant0._Z9histogramPhPji --------------------------
	.section	.nv.constant0._Z9histogramPhPji,"a",@progbits
	.sectionflags	@""
	.align	4
.nv.constant0._Z9histogramPhPji:
	.zero		916


//--------------------- SYMBOLS --------------------------

	.type		.nv.reservedSmem.offset0,@object
	.size		.nv.reservedSmem.offset0,0x4
